//
// Generated by NVIDIA NVVM Compiler
//
// Compiler Build ID: CL-36424714
// Cuda compilation tools, release 13.0, V13.0.88
// Based on NVVM 20.0.0
//

.version 9.0
.target sm_100
.address_size 64

	// .globl	_Z6matmulPiS_S_i
// _ZZ6matmulPiS_S_iE6a_tile has been demoted
// _ZZ6matmulPiS_S_iE6b_tile has been demoted

.visible .entry _Z6matmulPiS_S_i(
	.param .u64 .ptr .align 1 _Z6matmulPiS_S_i_param_0,
	.param .u64 .ptr .align 1 _Z6matmulPiS_S_i_param_1,
	.param .u64 .ptr .align 1 _Z6matmulPiS_S_i_param_2,
	.param .u32 _Z6matmulPiS_S_i_param_3
)
{
	.reg .pred 	%p<3>;
	.reg .b32 	%r<137>;
	.reg .b64 	%rd<25>;
	// demoted variable
	.shared .align 4 .b8 _ZZ6matmulPiS_S_iE6a_tile[1024];
	// demoted variable
	.shared .align 4 .b8 _ZZ6matmulPiS_S_iE6b_tile[1024];
	ld.param.u64 	%rd7, [_Z6matmulPiS_S_i_param_0];
	mov.u32 	%r17, %ctaid.y;
	mov.u32 	%r18, %ntid.y;
	mov.u32 	%r1, %tid.y;
	mad.lo.s32 	%r2, %r17, %r18, %r1;
	mov.u32 	%r19, %ctaid.x;
	mov.u32 	%r20, %ntid.x;
	mov.u32 	%r3, %tid.x;
	mad.lo.s32 	%r4, %r19, %r20, %r3;
	or.b32  	%r21, %r2, %r4;
	setp.gt.u32 	%p1, %r21, 2047;
	@%p1 bra 	$L__BB0_4;
	cvta.to.global.u64 	%rd10, %rd7;
	shl.b32 	%r24, %r2, 11;
	or.b32  	%r25, %r3, %r24;
	shl.b32 	%r26, %r1, 6;
	mov.u32 	%r27, _ZZ6matmulPiS_S_iE6a_tile;
	add.s32 	%r5, %r27, %r26;
	shl.b32 	%r28, %r3, 2;
	add.s32 	%r6, %r5, %r28;
	shl.b32 	%r29, %r1, 11;
	add.s32 	%r134, %r4, %r29;
	mov.u32 	%r30, _ZZ6matmulPiS_S_iE6b_tile;
	add.s32 	%r9, %r30, %r28;
	add.s32 	%r8, %r9, %r26;
	add.s32 	%r31, %r25, 16;
	mul.wide.u32 	%rd11, %r31, 4;
	add.s64 	%rd24, %rd10, %rd11;
	mul.wide.u32 	%rd12, %r25, 4;
	add.s64 	%rd23, %rd10, %rd12;
	mov.b32 	%r136, 0;
	mov.b32 	%r135, 32768;
$L__BB0_2:
	ld.param.u64 	%rd21, [_Z6matmulPiS_S_i_param_1];
	ld.global.u32 	%r32, [%rd23];
	st.shared.u32 	[%r6], %r32;
	add.s32 	%r33, %r134, 32768;
	cvta.to.global.u64 	%rd13, %rd21;
	mul.wide.u32 	%rd14, %r134, 4;
	add.s64 	%rd15, %rd13, %rd14;
	ld.global.u32 	%r34, [%rd15];
	st.shared.u32 	[%r8], %r34;
	bar.sync 	0;
	ld.shared.u32 	%r35, [%r5];
	ld.shared.u32 	%r36, [%r9];
	mad.lo.s32 	%r37, %r36, %r35, %r136;
	ld.shared.u32 	%r38, [%r5+4];
	ld.shared.u32 	%r39, [%r9+64];
	mad.lo.s32 	%r40, %r39, %r38, %r37;
	ld.shared.u32 	%r41, [%r5+8];
	ld.shared.u32 	%r42, [%r9+128];
	mad.lo.s32 	%r43, %r42, %r41, %r40;
	ld.shared.u32 	%r44, [%r5+12];
	ld.shared.u32 	%r45, [%r9+192];
	mad.lo.s32 	%r46, %r45, %r44, %r43;
	ld.shared.u32 	%r47, [%r5+16];
	ld.shared.u32 	%r48, [%r9+256];
	mad.lo.s32 	%r49, %r48, %r47, %r46;
	ld.shared.u32 	%r50, [%r5+20];
	ld.shared.u32 	%r51, [%r9+320];
	mad.lo.s32 	%r52, %r51, %r50, %r49;
	ld.shared.u32 	%r53, [%r5+24];
	ld.shared.u32 	%r54, [%r9+384];
	mad.lo.s32 	%r55, %r54, %r53, %r52;
	ld.shared.u32 	%r56, [%r5+28];
	ld.shared.u32 	%r57, [%r9+448];
	mad.lo.s32 	%r58, %r57, %r56, %r55;
	ld.shared.u32 	%r59, [%r5+32];
	ld.shared.u32 	%r60, [%r9+512];
	mad.lo.s32 	%r61, %r60, %r59, %r58;
	ld.shared.u32 	%r62, [%r5+36];
	ld.shared.u32 	%r63, [%r9+576];
	mad.lo.s32 	%r64, %r63, %r62, %r61;
	ld.shared.u32 	%r65, [%r5+40];
	ld.shared.u32 	%r66, [%r9+640];
	mad.lo.s32 	%r67, %r66, %r65, %r64;
	ld.shared.u32 	%r68, [%r5+44];
	ld.shared.u32 	%r69, [%r9+704];
	mad.lo.s32 	%r70, %r69, %r68, %r67;
	ld.shared.u32 	%r71, [%r5+48];
	ld.shared.u32 	%r72, [%r9+768];
	mad.lo.s32 	%r73, %r72, %r71, %r70;
	ld.shared.u32 	%r74, [%r5+52];
	ld.shared.u32 	%r75, [%r9+832];
	mad.lo.s32 	%r76, %r75, %r74, %r73;
	ld.shared.u32 	%r77, [%r5+56];
	ld.shared.u32 	%r78, [%r9+896];
	mad.lo.s32 	%r79, %r78, %r77, %r76;
	ld.shared.u32 	%r80, [%r5+60];
	ld.shared.u32 	%r81, [%r9+960];
	mad.lo.s32 	%r82, %r81, %r80, %r79;
	bar.sync 	0;
	ld.global.u32 	%r83, [%rd24];
	st.shared.u32 	[%r6], %r83;
	mul.wide.u32 	%rd16, %r33, 4;
	add.s64 	%rd17, %rd13, %rd16;
	ld.global.u32 	%r84, [%rd17];
	st.shared.u32 	[%r8], %r84;
	bar.sync 	0;
	ld.shared.u32 	%r85, [%r5];
	ld.shared.u32 	%r86, [%r9];
	mad.lo.s32 	%r87, %r86, %r85, %r82;
	ld.shared.u32 	%r88, [%r5+4];
	ld.shared.u32 	%r89, [%r9+64];
	mad.lo.s32 	%r90, %r89, %r88, %r87;
	ld.shared.u32 	%r91, [%r5+8];
	ld.shared.u32 	%r92, [%r9+128];
	mad.lo.s32 	%r93, %r92, %r91, %r90;
	ld.shared.u32 	%r94, [%r5+12];
	ld.shared.u32 	%r95, [%r9+192];
	mad.lo.s32 	%r96, %r95, %r94, %r93;
	ld.shared.u32 	%r97, [%r5+16];
	ld.shared.u32 	%r98, [%r9+256];
	mad.lo.s32 	%r99, %r98, %r97, %r96;
	ld.shared.u32 	%r100, [%r5+20];
	ld.shared.u32 	%r101, [%r9+320];
	mad.lo.s32 	%r102, %r101, %r100, %r99;
	ld.shared.u32 	%r103, [%r5+24];
	ld.shared.u32 	%r104, [%r9+384];
	mad.lo.s32 	%r105, %r104, %r103, %r102;
	ld.shared.u32 	%r106, [%r5+28];
	ld.shared.u32 	%r107, [%r9+448];
	mad.lo.s32 	%r108, %r107, %r106, %r105;
	ld.shared.u32 	%r109, [%r5+32];
	ld.shared.u32 	%r110, [%r9+512];
	mad.lo.s32 	%r111, %r110, %r109, %r108;
	ld.shared.u32 	%r112, [%r5+36];
	ld.shared.u32 	%r113, [%r9+576];
	mad.lo.s32 	%r114, %r113, %r112, %r111;
	ld.shared.u32 	%r115, [%r5+40];
	ld.shared.u32 	%r116, [%r9+640];
	mad.lo.s32 	%r117, %r116, %r115, %r114;
	ld.shared.u32 	%r118, [%r5+44];
	ld.shared.u32 	%r119, [%r9+704];
	mad.lo.s32 	%r120, %r119, %r118, %r117;
	ld.shared.u32 	%r121, [%r5+48];
	ld.shared.u32 	%r122, [%r9+768];
	mad.lo.s32 	%r123, %r122, %r121, %r120;
	ld.shared.u32 	%r124, [%r5+52];
	ld.shared.u32 	%r125, [%r9+832];
	mad.lo.s32 	%r126, %r125, %r124, %r123;
	ld.shared.u32 	%r127, [%r5+56];
	ld.shared.u32 	%r128, [%r9+896];
	mad.lo.s32 	%r129, %r128, %r127, %r126;
	ld.shared.u32 	%r130, [%r5+60];
	ld.shared.u32 	%r131, [%r9+960];
	mad.lo.s32 	%r136, %r131, %r130, %r129;
	bar.sync 	0;
	add.s32 	%r135, %r135, 65536;
	add.s32 	%r134, %r134, 65536;
	add.s64 	%rd24, %rd24, 128;
	add.s64 	%rd23, %rd23, 128;
	setp.ne.s32 	%p2, %r135, 557056;
	@%p2 bra 	$L__BB0_2;
	ld.param.u32 	%r133, [_Z6matmulPiS_S_i_param_3];
	ld.param.u64 	%rd22, [_Z6matmulPiS_S_i_param_2];
	mad.lo.s32 	%r132, %r133, %r2, %r4;
	cvta.to.global.u64 	%rd18, %rd22;
	mul.wide.u32 	%rd19, %r132, 4;
	add.s64 	%rd20, %rd18, %rd19;
	st.global.u32 	[%rd20], %r136;
$L__BB0_4:
	ret;

}


// ===== COMPILED SASS (sm_100) =====

	.target	sm_100

	.elftype	@"ET_EXEC"


//--------------------- .note.nv.tkinfo           --------------------------
	.section	.note.nv.tkinfo,"",@"SHT_NOTE"
	.sectionflags	@"SHF_NOTE_NV_TKINFO"
	.tkinfo
        /*0018*/ 	.word	0x00000002
        /*0030*/ 	.string	""
        /*0030*/ 	.string	"ptxas"
        /*0030*/ 	.string	"Cuda compilation tools, release 13.0, V13.0.88"
        /*0030*/ 	.string	"Build cuda_13.0.r13.0/compiler.36424714_0"
        /*0030*/ 	.string	"-arch sm_100 -m 64 "



//--------------------- .note.nv.cuinfo           --------------------------
	.section	.note.nv.cuinfo,"",@"SHT_NOTE"
	.sectionflags	@"SHF_NOTE_NV_CUINFO"
        /*0018*/ 	.short	0x0002
        /*001a*/ 	.short	0x0064
        /*001c*/ 	.short	0x0082
	.zero		2


//--------------------- .nv.info                  --------------------------
	.section	.nv.info,"",@"SHT_CUDA_INFO"
	.align	4


	//----- nvinfo : EIATTR_REGCOUNT
	.align		4
        /*0000*/ 	.byte	0x04, 0x2f
        /*0002*/ 	.short	(.L_1 - .L_0)
	.align		4
.L_0:
        /*0004*/ 	.word	index@(_Z6matmulPiS_S_i)
        /*0008*/ 	.word	0x00000020


	//----- nvinfo : EIATTR_FRAME_SIZE
	.align		4
.L_1:
        /*000c*/ 	.byte	0x04, 0x11
        /*000e*/ 	.short	(.L_3 - .L_2)
	.align		4
.L_2:
        /*0010*/ 	.word	index@(_Z6matmulPiS_S_i)
        /*0014*/ 	.word	0x00000000


	//----- nvinfo : EIATTR_MIN_STACK_SIZE
	.align		4
.L_3:
        /*0018*/ 	.byte	0x04, 0x12
        /*001a*/ 	.short	(.L_5 - .L_4)
	.align		4
.L_4:
        /*001c*/ 	.word	index@(_Z6matmulPiS_S_i)
        /*0020*/ 	.word	0x00000000
.L_5:


//--------------------- .nv.compat                --------------------------
	.section	.nv.compat,"",@"SHT_CUDA_COMPAT_INFO"
	.align	4
        /*0000*/ 	.byte	0x02, 0x09, 0x00, 0x00, 0x02, 0x02, 0x01, 0x00, 0x02, 0x05, 0x05, 0x00, 0x03, 0x07, 0x01, 0x01
        /*0010*/ 	.byte	0x02, 0x03, 0x00, 0x00, 0x02, 0x06, 0x01, 0x00, 0x04, 0x0b, 0x08, 0x00, 0x09, 0x00, 0x00, 0x00
        /*0020*/ 	.byte	0x00, 0x00, 0x00, 0x00


//--------------------- .nv.info._Z6matmulPiS_S_i --------------------------
	.section	.nv.info._Z6matmulPiS_S_i,"",@"SHT_CUDA_INFO"
	.sectionflags	@""
	.align	4


	//----- nvinfo : EIATTR_CUDA_API_VERSION
	.align		4
        /*0000*/ 	.byte	0x04, 0x37
        /*0002*/ 	.short	(.L_7 - .L_6)
.L_6:
        /*0004*/ 	.word	0x00000082


	//----- nvinfo : EIATTR_KPARAM_INFO
	.align		4
.L_7:
        /*0008*/ 	.byte	0x04, 0x17
        /*000a*/ 	.short	(.L_9 - .L_8)
.L_8:
        /*000c*/ 	.word	0x00000000
        /*0010*/ 	.short	0x0003
        /*0012*/ 	.short	0x0018
        /*0014*/ 	.byte	0x00, 0xf0, 0x11, 0x00


	//----- nvinfo : EIATTR_KPARAM_INFO
	.align		4
.L_9:
        /*0018*/ 	.byte	0x04, 0x17
        /*001a*/ 	.short	(.L_11 - .L_10)
.L_10:
        /*001c*/ 	.word	0x00000000
        /*0020*/ 	.short	0x0002
        /*0022*/ 	.short	0x0010
        /*0024*/ 	.byte	0x00, 0xf5, 0x21, 0x00


	//----- nvinfo : EIATTR_KPARAM_INFO
	.align		4
.L_11:
        /*0028*/ 	.byte	0x04, 0x17
        /*002a*/ 	.short	(.L_13 - .L_12)
.L_12:
        /*002c*/ 	.word	0x00000000
        /*0030*/ 	.short	0x0001
        /*0032*/ 	.short	0x0008
        /*0034*/ 	.byte	0x00, 0xf5, 0x21, 0x00


	//----- nvinfo : EIATTR_KPARAM_INFO
	.align		4
.L_13:
        /*0038*/ 	.byte	0x04, 0x17
        /*003a*/ 	.short	(.L_15 - .L_14)
.L_14:
        /*003c*/ 	.word	0x00000000
        /*0040*/ 	.short	0x0000
        /*0042*/ 	.short	0x0000
        /*0044*/ 	.byte	0x00, 0xf5, 0x21, 0x00


	//----- nvinfo : EIATTR_SPARSE_MMA_MASK
	.align		4
.L_15:
        /*0048*/ 	.byte	0x03, 0x50
        /*004a*/ 	.short	0x0000


	//----- nvinfo : EIATTR_MAXREG_COUNT
	.align		4
        /*004c*/ 	.byte	0x03, 0x1b
        /*004e*/ 	.short	0x00ff


	//----- nvinfo : EIATTR_NUM_BARRIERS
	.align		4
        /*0050*/ 	.byte	0x02, 0x4c
        /*0052*/ 	.byte	0x01
	.zero		1


	//----- nvinfo : EIATTR_MERCURY_ISA_VERSION
	.align		4
        /*0054*/ 	.byte	0x03, 0x5f
        /*0056*/ 	.short	0x0101


	//----- nvinfo : EIATTR_VRC_CTA_INIT_COUNT
	.align		4
        /*0058*/ 	.byte	0x02, 0x4a
	.zero		1
	.zero		1


	//----- nvinfo : EIATTR_EXIT_INSTR_OFFSETS
	.align		4
        /*005c*/ 	.byte	0x04, 0x1c
        /*005e*/ 	.short	(.L_17 - .L_16)


	//   ....[0]....
.L_16:
        /*0060*/ 	.word	0x000000b0


	//   ....[1]....
        /*0064*/ 	.word	0x000008b0


	//----- nvinfo : EIATTR_CBANK_PARAM_SIZE
	.align		4
.L_17:
        /*0068*/ 	.byte	0x03, 0x19
        /*006a*/ 	.short	0x001c


	//----- nvinfo : EIATTR_PARAM_CBANK
	.align		4
        /*006c*/ 	.byte	0x04, 0x0a
        /*006e*/ 	.short	(.L_19 - .L_18)
	.align		4
.L_18:
        /*0070*/ 	.word	index@(.nv.constant0._Z6matmulPiS_S_i)
        /*0074*/ 	.short	0x0380
        /*0076*/ 	.short	0x001c


	//----- nvinfo : EIATTR_SW_WAR
	.align		4
.L_19:
        /*0078*/ 	.byte	0x04, 0x36
        /*007a*/ 	.short	(.L_21 - .L_20)
.L_20:
        /*007c*/ 	.word	0x00000008
.L_21:


//--------------------- .nv.callgraph             --------------------------
	.section	.nv.callgraph,"",@"SHT_CUDA_CALLGRAPH"
	.align	4
	.sectionentsize	8
	.align		4
        /*0000*/ 	.word	0x00000000
	.align		4
        /*0004*/ 	.word	0xffffffff
	.align		4
        /*0008*/ 	.word	0x00000000
	.align		4
        /*000c*/ 	.word	0xfffffffe
	.align		4
        /*0010*/ 	.word	0x00000000
	.align		4
        /*0014*/ 	.word	0xfffffffd
	.align		4
        /*0018*/ 	.word	0x00000000
	.align		4
        /*001c*/ 	.word	0xfffffffc


//--------------------- .text._Z6matmulPiS_S_i    --------------------------
	.section	.text._Z6matmulPiS_S_i,"ax",@progbits
	.align	128
        .global         _Z6matmulPiS_S_i
        .type           _Z6matmulPiS_S_i,@function
        .size           _Z6matmulPiS_S_i,(.L_x_2 - _Z6matmulPiS_S_i)
        .other          _Z6matmulPiS_S_i,@"STO_CUDA_ENTRY STV_DEFAULT"
_Z6matmulPiS_S_i:
.text._Z6matmulPiS_S_i:
[----:B------:R-:W-:Y:S01]  /*0000*/  LDC R1, c[0x0][0x37c] ;  /* 0x0000df00ff017b82 */ /* 0x000fe20000000800 */
[----:B------:R-:W0:Y:S07]  /*0010*/  S2R R8, SR_TID.Y ;  /* 0x0000000000087919 */ /* 0x000e2e0000002200 */
[----:B------:R-:W0:Y:S01]  /*0020*/  LDC R19, c[0x0][0x364] ;  /* 0x0000d900ff137b82 */ /* 0x000e220000000800 */
[----:B------:R-:W1:Y:S07]  /*0030*/  S2R R9, SR_TID.X ;  /* 0x0000000000097919 */ /* 0x000e6e0000002100 */
[----:B------:R-:W0:Y:S08]  /*0040*/  S2UR UR4, SR_CTAID.Y ;  /* 0x00000000000479c3 */ /* 0x000e300000002600 */
[----:B------:R-:W1:Y:S08]  /*0050*/  S2UR UR5, SR_CTAID.X ;  /* 0x00000000000579c3 */ /* 0x000e700000002500 */
[----:B------:R-:W1:Y:S01]  /*0060*/  LDC R18, c[0x0][0x360] ;  /* 0x0000d800ff127b82 */ /* 0x000e620000000800 */
[----:B0-----:R-:W-:-:S02]  /*0070*/  IMAD R19, R19, UR4, R8 ;  /* 0x0000000413137c24 */ /* 0x001fc4000f8e0208 */
[----:B-1----:R-:W-:-:S05]  /*0080*/  IMAD R18, R18, UR5, R9 ;  /* 0x0000000512127c24 */ /* 0x002fca000f8e0209 */
[----:B------:R-:W-:-:S04]  /*0090*/  LOP3.LUT R0, R19, R18, RZ, 0xfc, !PT ;  /* 0x0000001213007212 */ /* 0x000fc800078efcff */
[----:B------:R-:W-:-:S13]  /*00a0*/  ISETP.GT.U32.AND P0, PT, R0, 0x7ff, PT ;  /* 0x000007ff0000780c */ /* 0x000fda0003f04070 */
[----:B------:R-:W-:Y:S05]  /*00b0*/  @P0 EXIT ;  /* 0x000000000000094d */ /* 0x000fea0003800000 */
[----:B------:R-:W0:Y:S01]  /*00c0*/  LDC.64 R6, c[0x0][0x380] ;  /* 0x0000e000ff067b82 */ /* 0x000e220000000a00 */
[----:B------:R-:W-:Y:S01]  /*00d0*/  SHF.L.U32 R0, R19, 0xb, RZ ;  /* 0x0000000b13007819 */ /* 0x000fe200000006ff */
[----:B------:R-:W-:Y:S01]  /*00e0*/  UMOV UR4, 0x400 ;  /* 0x0000040000047882 */ /* 0x000fe20000000000 */
[----:B------:R-:W-:Y:S01]  /*00f0*/  HFMA2 R23, -RZ, RZ, 0, 0 ;  /* 0x00000000ff177431 */ /* 0x000fe200000001ff */
[----:B------:R-:W-:Y:S01]  /*0100*/  UIADD3 UR5, UPT, UPT, UR4, 0x400, URZ ;  /* 0x0000040004057890 */ /* 0x000fe2000fffe0ff */
[----:B------:R-:W-:Y:S01]  /*0110*/  LOP3.LUT R3, R9, R0, RZ, 0xfc, !PT ;  /* 0x0000000009037212 */ /* 0x000fe200078efcff */
[----:B------:R-:W1:Y:S01]  /*0120*/  LDCU.64 UR8, c[0x0][0x358] ;  /* 0x00006b00ff0877ac */ /* 0x000e620008000a00 */
[----:B------:R-:W-:Y:S01]  /*0130*/  LEA R4, R8, R18, 0xb ;  /* 0x0000001208047211 */ /* 0x000fe200078e58ff */
[----:B------:R-:W2:Y:S01]  /*0140*/  S2UR UR6, SR_CgaCtaId ;  /* 0x00000000000679c3 */ /* 0x000ea20000008800 */
[----:B------:R-:W-:-:S07]  /*0150*/  IADD3 R5, PT, PT, R3, 0x10, RZ ;  /* 0x0000001003057810 */ /* 0x000fce0007ffe0ff */
[----:B------:R-:W3:Y:S01]  /*0160*/  LDC.64 R20, c[0x0][0x388] ;  /* 0x0000e200ff147b82 */ /* 0x000ee20000000a00 */
[----:B0-----:R-:W-:-:S04]  /*0170*/  IMAD.WIDE.U32 R2, R3, 0x4, R6 ;  /* 0x0000000403027825 */ /* 0x001fc800078e0006 */
[----:B------:R-:W-:Y:S01]  /*0180*/  IMAD.WIDE.U32 R6, R5, 0x4, R6 ;  /* 0x0000000405067825 */ /* 0x000fe200078e0006 */
[----:B------:R-:W-:Y:S01]  /*0190*/  MOV R5, R3 ;  /* 0x0000000300057202 */ /* 0x000fe20000000f00 */
[----:B--2---:R-:W-:-:S03]  /*01a0*/  ULEA UR4, UR6, UR4, 0x18 ;  /* 0x0000000406047291 */ /* 0x004fc6000f8ec0ff */
[----:B------:R-:W-:Y:S01]  /*01b0*/  MOV R3, R7 ;  /* 0x0000000700037202 */ /* 0x000fe20000000f00 */
[----:B------:R-:W-:Y:S01]  /*01c0*/  ULEA UR5, UR6, UR5, 0x18 ;  /* 0x0000000506057291 */ /* 0x000fe2000f8ec0ff */
[----:B------:R-:W-:Y:S02]  /*01d0*/  MOV R0, R6 ;  /* 0x0000000600007202 */ /* 0x000fe40000000f00 */
[C---:B------:R-:W-:Y:S01]  /*01e0*/  LEA R17, R8.reuse, UR4, 0x6 ;  /* 0x0000000408117c11 */ /* 0x040fe2000f8e30ff */
[----:B------:R-:W-:Y:S02]  /*01f0*/  UMOV UR4, 0x8000 ;  /* 0x0000800000047882 */ /* 0x000fe40000000000 */
[C---:B------:R-:W-:Y:S02]  /*0200*/  LEA R7, R9.reuse, UR5, 0x2 ;  /* 0x0000000509077c11 */ /* 0x040fe4000f8e10ff */
[----:B------:R-:W-:Y:S02]  /*0210*/  LEA R16, R9, R17, 0x2 ;  /* 0x0000001109107211 */ /* 0x000fe400078e10ff */
[----:B-1-3--:R-:W-:-:S07]  /*0220*/  LEA R6, R8, R7, 0x6 ;  /* 0x0000000708067211 */ /* 0x00afce00078e30ff */
.L_x_0:
[----:B------:R-:W-:Y:S01]  /*0230*/  MOV R10, R2 ;  /* 0x00000002000a7202 */ /* 0x000fe20000000f00 */
[----:B------:R-:W-:Y:S01]  /*0240*/  IMAD.WIDE.U32 R8, R4, 0x4, R20 ;  /* 0x0000000404087825 */ /* 0x000fe200078e0014 */
[----:B------:R-:W-:-:S04]  /*0250*/  MOV R11, R5 ;  /* 0x00000005000b7202 */ /* 0x000fc80000000f00 */
[----:B------:R-:W2:Y:S04]  /*0260*/  LDG.E R26, desc[UR8][R8.64] ;  /* 0x00000008081a7981 */ /* 0x000ea8000c1e1900 */
[----:B------:R-:W3:Y:S04]  /*0270*/  LDG.E R29, desc[UR8][R10.64] ;  /* 0x000000080a1d7981 */ /* 0x000ee8000c1e1900 */
[----:B---3--:R-:W-:Y:S04]  /*0280*/  STS [R16], R29 ;  /* 0x0000001d10007388 */ /* 0x008fe80000000800 */
[----:B--2---:R-:W-:Y:S01]  /*0290*/  STS [R6], R26 ;  /* 0x0000001a06007388 */ /* 0x004fe20000000800 */
[----:B------:R-:W-:Y:S06]  /*02a0*/  BAR.SYNC.DEFER_BLOCKING 0x0 ;  /* 0x0000000000007b1d */ /* 0x000fec0000010000 */
[----:B------:R-:W-:Y:S04]  /*02b0*/  LDS R22, [R7] ;  /* 0x0000000007167984 */ /* 0x000fe80000000800 */
[----:B------:R-:W0:Y:S04]  /*02c0*/  LDS.128 R12, [R17] ;  /* 0x00000000110c7984 */ /* 0x000e280000000c00 */
[----:B------:R-:W1:Y:S04]  /*02d0*/  LDS R28, [R7+0x40] ;  /* 0x00004000071c7984 */ /* 0x000e680000000800 */
[----:B------:R-:W2:Y:S04]  /*02e0*/  LDS R25, [R7+0x80] ;  /* 0x0000800007197984 */ /* 0x000ea80000000800 */
[----:B------:R-:W3:Y:S04]  /*02f0*/  LDS R24, [R7+0xc0] ;  /* 0x0000c00007187984 */ /* 0x000ee80000000800 */
[----:B------:R-:W-:Y:S04]  /*0300*/  LDS R27, [R7+0x100] ;  /* 0x00010000071b7984 */ /* 0x000fe80000000800 */
[----:B------:R-:W4:Y:S04]  /*0310*/  LDS.128 R8, [R17+0x10] ;  /* 0x0000100011087984 */ /* 0x000f280000000c00 */
[----:B------:R-:W-:Y:S01]  /*0320*/  LDS R26, [R7+0x240] ;  /* 0x00024000071a7984 */ /* 0x000fe20000000800 */
[----:B0-----:R-:W-:-:S03]  /*0330*/  IMAD R12, R12, R22, R23 ;  /* 0x000000160c0c7224 */ /* 0x001fc600078e0217 */
[----:B------:R-:W0:Y:S01]  /*0340*/  LDS R22, [R7+0x140] ;  /* 0x0001400007167984 */ /* 0x000e220000000800 */
[----:B-1----:R-:W-:-:S03]  /*0350*/  IMAD R12, R28, R13, R12 ;  /* 0x0000000d1c0c7224 */ /* 0x002fc600078e020c */
[----:B------:R-:W1:Y:S01]  /*0360*/  LDS R23, [R7+0x180] ;  /* 0x0001800007177984 */ /* 0x000e620000000800 */
[----:B--2---:R-:W-:-:S03]  /*0370*/  IMAD R12, R25, R14, R12 ;  /* 0x0000000e190c7224 */ /* 0x004fc600078e020c */
[----:B------:R-:W-:Y:S01]  /*0380*/  LDS R25, [R7+0x200] ;  /* 0x0002000007197984 */ /* 0x000fe20000000800 */
[----:B---3--:R-:W-:-:S03]  /*0390*/  IMAD R12, R24, R15, R12 ;  /* 0x0000000f180c7224 */ /* 0x008fc600078e020c */
[----:B------:R-:W2:Y:S04]  /*03a0*/  LDS R24, [R7+0x1c0] ;  /* 0x0001c00007187984 */ /* 0x000ea80000000800 */
[----:B------:R-:W-:Y:S01]  /*03b0*/  LDS R28, [R7+0x340] ;  /* 0x00034000071c7984 */ /* 0x000fe20000000800 */
[----:B----4-:R-:W-:-:S03]  /*03c0*/  IMAD R8, R8, R27, R12 ;  /* 0x0000001b08087224 */ /* 0x010fc600078e020c */
[----:B------:R-:W3:Y:S04]  /*03d0*/  LDS.128 R12, [R17+0x20] ;  /* 0x00002000110c7984 */ /* 0x000ee80000000c00 */
[----:B------:R-:W-:Y:S01]  /*03e0*/  LDS R27, [R7+0x380] ;  /* 0x00038000071b7984 */ /* 0x000fe20000000800 */
[----:B0-----:R-:W-:-:S03]  /*03f0*/  IMAD R22, R22, R9, R8 ;  /* 0x0000000916167224 */ /* 0x001fc600078e0208 */
[----:B------:R-:W0:Y:S04]  /*0400*/  LDS R9, [R7+0x280] ;  /* 0x0002800007097984 */ /* 0x000e280000000800 */
[----:B------:R-:W4:Y:S01]  /*0410*/  LDS R8, [R7+0x2c0] ;  /* 0x0002c00007087984 */ /* 0x000f220000000800 */
[----:B-1----:R-:W-:-:S04]  /*0420*/  IMAD R10, R23, R10, R22 ;  /* 0x0000000a170a7224 */ /* 0x002fc800078e0216 */
[----:B--2---:R-:W-:-:S04]  /*0430*/  IMAD R10, R24, R11, R10 ;  /* 0x0000000b180a7224 */ /* 0x004fc800078e020a */
[----:B---3--:R-:W-:-:S04]  /*0440*/  IMAD R10, R12, R25, R10 ;  /* 0x000000190c0a7224 */ /* 0x008fc800078e020a */
[----:B------:R-:W-:Y:S02]  /*0450*/  IMAD R10, R26, R13, R10 ;  /* 0x0000000d1a0a7224 */ /* 0x000fe400078e020a */
[----:B------:R-:W-:Y:S04]  /*0460*/  LDS R13, [R7+0x300] ;  /* 0x00030000070d7984 */ /* 0x000fe80000000800 */
[----:B------:R-:W-:Y:S01]  /*0470*/  LDS R26, [R7+0x3c0] ;  /* 0x0003c000071a7984 */ /* 0x000fe20000000800 */
[----:B0-----:R-:W-:-:S04]  /*0480*/  IMAD R9, R9, R14, R10 ;  /* 0x0000000e09097224 */ /* 0x001fc800078e020a */
[----:B----4-:R-:W-:Y:S02]  /*0490*/  IMAD R15, R8, R15, R9 ;  /* 0x0000000f080f7224 */ /* 0x010fe400078e0209 */
[----:B------:R-:W0:Y:S01]  /*04a0*/  LDS.128 R8, [R17+0x30] ;  /* 0x0000300011087984 */ /* 0x000e220000000c00 */
[----:B------:R-:W-:Y:S02]  /*04b0*/  IADD3 R23, PT, PT, R4, 0x8000, RZ ;  /* 0x0000800004177810 */ /* 0x000fe40007ffe0ff */
[----:B------:R-:W-:Y:S02]  /*04c0*/  MOV R24, R0 ;  /* 0x0000000000187202 */ /* 0x000fe40000000f00 */
[----:B------:R-:W-:Y:S01]  /*04d0*/  MOV R25, R3 ;  /* 0x0000000300197202 */ /* 0x000fe20000000f00 */
[----:B------:R-:W-:Y:S01]  /*04e0*/  BAR.SYNC.DEFER_BLOCKING 0x0 ;  /* 0x0000000000007b1d */ /* 0x000fe20000010000 */
[----:B------:R-:W-:-:S05]  /*04f0*/  IMAD.WIDE.U32 R22, R23, 0x4, R20 ;  /* 0x0000000417167825 */ /* 0x000fca00078e0014 */
[----:B------:R-:W2:Y:S04]  /*0500*/  LDG.E R24, desc[UR8][R24.64] ;  /* 0x0000000818187981 */ /* 0x000ea8000c1e1900 */
[----:B------:R-:W3:Y:S01]  /*0510*/  LDG.E R23, desc[UR8][R22.64] ;  /* 0x0000000816177981 */ /* 0x000ee2000c1e1900 */
[----:B0-----:R-:W-:-:S04]  /*0520*/  IMAD R8, R8, R13, R15 ;  /* 0x0000000d08087224 */ /* 0x001fc800078e020f */
[----:B------:R-:W-:-:S04]  /*0530*/  IMAD R8, R28, R9, R8 ;  /* 0x000000091c087224 */ /* 0x000fc800078e0208 */
[----:B------:R-:W-:-:S04]  /*0540*/  IMAD R8, R27, R10, R8 ;  /* 0x0000000a1b087224 */ /* 0x000fc800078e0208 */
[----:B------:R-:W-:Y:S01]  /*0550*/  IMAD R8, R26, R11, R8 ;  /* 0x0000000b1a087224 */ /* 0x000fe200078e0208 */
[----:B------:R-:W-:-:S04]  /*0560*/  UIADD3 UR4, UPT, UPT, UR4, 0x10000, URZ ;  /* 0x0001000004047890 */ /* 0x000fc8000fffe0ff */
[----:B------:R-:W-:Y:S01]  /*0570*/  UISETP.NE.AND UP0, UPT, UR4, 0x88000, UPT ;  /* 0x000880000400788c */ /* 0x000fe2000bf05270 */
[----:B------:R-:W-:Y:S02]  /*0580*/  IADD3 R2, P1, PT, R2, 0x80, RZ ;  /* 0x0000008002027810 */ /* 0x000fe40007f3e0ff */
[----:B------:R-:W-:Y:S02]  /*0590*/  IADD3 R0, P0, PT, R0, 0x80, RZ ;  /* 0x0000008000007810 */ /* 0x000fe40007f1e0ff */
[----:B------:R-:W-:Y:S02]  /*05a0*/  IADD3 R4, PT, PT, R4, 0x10000, RZ ;  /* 0x0001000004047810 */ /* 0x000fe40007ffe0ff */
[----:B------:R-:W-:Y:S02]  /*05b0*/  IADD3.X R5, PT, PT, RZ, R5, RZ, P1, !PT ;  /* 0x00000005ff057210 */ /* 0x000fe40000ffe4ff */
[----:B------:R-:W-:Y:S01]  /*05c0*/  IADD3.X R3, PT, PT, RZ, R3, RZ, P0, !PT ;  /* 0x00000003ff037210 */ /* 0x000fe200007fe4ff */
[----:B--2---:R-:W-:Y:S04]  /*05d0*/  STS [R16], R24 ;  /* 0x0000001810007388 */ /* 0x004fe80000000800 */
[----:B---3--:R-:W-:Y:S01]  /*05e0*/  STS [R6], R23 ;  /* 0x0000001706007388 */ /* 0x008fe20000000800 */
[----:B------:R-:W-:Y:S06]  /*05f0*/  BAR.SYNC.DEFER_BLOCKING 0x0 ;  /* 0x0000000000007b1d */ /* 0x000fec0000010000 */
[----:B------:R-:W-:Y:S04]  /*0600*/  LDS R29, [R7] ;  /* 0x00000000071d7984 */ /* 0x000fe80000000800 */
[----:B------:R-:W0:Y:S04]  /*0610*/  LDS.128 R12, [R17] ;  /* 0x00000000110c7984 */ /* 0x000e280000000c00 */
[----:B------:R-:W1:Y:S04]  /*0620*/  LDS R28, [R7+0x40] ;  /* 0x00004000071c7984 */ /* 0x000e680000000800 */
[----:B------:R-:W2:Y:S04]  /*0630*/  LDS R25, [R7+0x80] ;  /* 0x0000800007197984 */ /* 0x000ea80000000800 */
[----:B------:R-:W3:Y:S04]  /*0640*/  LDS R24, [R7+0xc0] ;  /* 0x0000c00007187984 */ /* 0x000ee80000000800 */
[----:B------:R-:W-:Y:S04]  /*0650*/  LDS R23, [R7+0x100] ;  /* 0x0001000007177984 */ /* 0x000fe80000000800 */
[----:B------:R-:W-:Y:S04]  /*0660*/  LDS R22, [R7+0x140] ;  /* 0x0001400007167984 */ /* 0x000fe80000000800 */
[----:B------:R-:W-:Y:S04]  /*0670*/  LDS R26, [R7+0x1c0] ;  /* 0x0001c000071a7984 */ /* 0x000fe80000000800 */
[----:B------:R-:W-:Y:S01]  /*0680*/  LDS R27, [R7+0x200] ;  /* 0x00020000071b7984 */ /* 0x000fe20000000800 */
[----:B0-----:R-:W-:-:S03]  /*0690*/  IMAD R12, R12, R29, R8 ;  /* 0x0000001d0c0c7224 */ /* 0x001fc600078e0208 */
[----:B------:R-:W0:Y:S01]  /*06a0*/  LDS.128 R8, [R17+0x10] ;  /* 0x0000100011087984 */ /* 0x000e220000000c00 */
[----:B-1----:R-:W-:-:S04]  /*06b0*/  IMAD R12, R28, R13, R12 ;  /* 0x0000000d1c0c7224 */ /* 0x002fc800078e020c */
[----:B--2---:R-:W-:Y:S02]  /*06c0*/  IMAD R12, R25, R14, R12 ;  /* 0x0000000e190c7224 */ /* 0x004fe400078e020c */
[----:B------:R-:W1:Y:S02]  /*06d0*/  LDS R25, [R7+0x180] ;  /* 0x0001800007197984 */ /* 0x000e640000000800 */
[----:B---3--:R-:W-:Y:S02]  /*06e0*/  IMAD R12, R24, R15, R12 ;  /* 0x0000000f180c7224 */ /* 0x008fe400078e020c */
[----:B------:R-:W-:Y:S02]  /*06f0*/  LDS R24, [R7+0x240] ;  /* 0x0002400007187984 */ /* 0x000fe40000000800 */
[----:B0-----:R-:W-:Y:S02]  /*0700*/  IMAD R8, R8, R23, R12 ;  /* 0x0000001708087224 */ /* 0x001fe400078e020c */
[----:B------:R-:W0:Y:S02]  /*0710*/  LDS.128 R12, [R17+0x20] ;  /* 0x00002000110c7984 */ /* 0x000e240000000c00 */
[----:B------:R-:W-:-:S02]  /*0720*/  IMAD R8, R22, R9, R8 ;  /* 0x0000000916087224 */ /* 0x000fc400078e0208 */
[----:B------:R-:W2:Y:S02]  /*0730*/  LDS R23, [R7+0x280] ;  /* 0x0002800007177984 */ /* 0x000ea40000000800 */
[----:B-1----:R-:W-:Y:S02]  /*0740*/  IMAD R8, R25, R10, R8 ;  /* 0x0000000a19087224 */ /* 0x002fe400078e0208 */
[----:B------:R-:W1:Y:S02]  /*0750*/  LDS R22, [R7+0x2c0] ;  /* 0x0002c00007167984 */ /* 0x000e640000000800 */
[----:B------:R-:W-:Y:S02]  /*0760*/  IMAD R8, R26, R11, R8 ;  /* 0x0000000b1a087224 */ /* 0x000fe400078e0208 */
[----:B------:R-:W-:Y:S04]  /*0770*/  LDS R25, [R7+0x300] ;  /* 0x0003000007197984 */ /* 0x000fe80000000800 */
[----:B------:R-:W-:Y:S01]  /*0780*/  LDS R26, [R7+0x340] ;  /* 0x00034000071a7984 */ /* 0x000fe20000000800 */
[----:B0-----:R-:W-:-:S03]  /*0790*/  IMAD R12, R12, R27, R8 ;  /* 0x0000001b0c0c7224 */ /* 0x001fc600078e0208 */
[----:B------:R-:W0:Y:S01]  /*07a0*/  LDS.128 R8, [R17+0x30] ;  /* 0x0000300011087984 */ /* 0x000e220000000c00 */
[----:B------:R-:W-:-:S03]  /*07b0*/  IMAD R24, R24, R13, R12 ;  /* 0x0000000d18187224 */ /* 0x000fc600078e020c */
[----:B------:R-:W3:Y:S04]  /*07c0*/  LDS R13, [R7+0x380] ;  /* 0x00038000070d7984 */ /* 0x000ee80000000800 */
[----:B------:R-:W4:Y:S01]  /*07d0*/  LDS R12, [R7+0x3c0] ;  /* 0x0003c000070c7984 */ /* 0x000f220000000800 */
[----:B--2---:R-:W-:-:S04]  /*07e0*/  IMAD R14, R23, R14, R24 ;  /* 0x0000000e170e7224 */ /* 0x004fc800078e0218 */
[----:B-1----:R-:W-:-:S04]  /*07f0*/  IMAD R14, R22, R15, R14 ;  /* 0x0000000f160e7224 */ /* 0x002fc800078e020e */
[----:B0-----:R-:W-:-:S04]  /*0800*/  IMAD R8, R8, R25, R14 ;  /* 0x0000001908087224 */ /* 0x001fc800078e020e */
[----:B------:R-:W-:-:S04]  /*0810*/  IMAD R8, R26, R9, R8 ;  /* 0x000000091a087224 */ /* 0x000fc800078e0208 */
[----:B---3--:R-:W-:-:S04]  /*0820*/  IMAD R8, R13, R10, R8 ;  /* 0x0000000a0d087224 */ /* 0x008fc800078e0208 */
[----:B----4-:R-:W-:Y:S01]  /*0830*/  IMAD R23, R12, R11, R8 ;  /* 0x0000000b0c177224 */ /* 0x010fe200078e0208 */
[----:B------:R-:W-:Y:S06]  /*0840*/  BAR.SYNC.DEFER_BLOCKING 0x0 ;  /* 0x0000000000007b1d */ /* 0x000fec0000010000 */
[----:B------:R-:W-:Y:S05]  /*0850*/  BRA.U UP0, `(.L_x_0) ;  /* 0xfffffff900747547 */ /* 0x000fea000b83ffff */
[----:B------:R-:W0:Y:S01]  /*0860*/  LDC.64 R2, c[0x0][0x390] ;  /* 0x0000e400ff027b82 */ /* 0x000e220000000a00 */
[----:B------:R-:W1:Y:S02]  /*0870*/  LDCU UR4, c[0x0][0x398] ;  /* 0x00007300ff0477ac */ /* 0x000e640008000800 */
[----:B-1----:R-:W-:-:S04]  /*0880*/  IMAD R19, R19, UR4, R18 ;  /* 0x0000000413137c24 */ /* 0x002fc8000f8e0212 */
[----:B0-----:R-:W-:-:S05]  /*0890*/  IMAD.WIDE.U32 R2, R19, 0x4, R2 ;  /* 0x0000000413027825 */ /* 0x001fca00078e0002 */
[----:B------:R-:W-:Y:S01]  /*08a0*/  STG.E desc[UR8][R2.64], R23 ;  /* 0x0000001702007986 */ /* 0x000fe2000c101908 */
[----:B------:R-:W-:Y:S05]  /*08b0*/  EXIT ;  /* 0x000000000000794d */ /* 0x000fea0003800000 */
.L_x_1:
[----:B------:R-:W-:-:S00]  /*08c0*/  BRA `(.L_x_1) ;  /* 0xfffffffc00fc7947 */ /* 0x000fc0000383ffff */
[----:B------:R-:W-:-:S00]  /*08d0*/  NOP ;  /* 0x0000000000007918 */ /* 0x000fc00000000000 */
        /* <DEDUP_REMOVED lines=10> */
.L_x_2:


//--------------------- .nv.shared._Z6matmulPiS_S_i --------------------------
	.section	.nv.shared._Z6matmulPiS_S_i,"aw",@nobits
	.sectionflags	@""
	.align	4
.nv.shared._Z6matmulPiS_S_i:
	.zero		3072


//--------------------- .nv.shared.reserved.0     --------------------------
	.section	.nv.shared.reserved.0,"aw",@nobits
	.weak		__nv_reservedSMEM_offset_0_alias
	.size		__nv_reservedSMEM_offset_0_alias, 0, 64
	.other		__nv_reservedSMEM_offset_0_alias,@"STO_CUDA_RESERVED_SHARED STV_DEFAULT"
__nv_reservedSMEM_offset_0_alias:
	.zero		0
	.zero		64


//--------------------- .nv.constant0._Z6matmulPiS_S_i --------------------------
	.section	.nv.constant0._Z6matmulPiS_S_i,"a",@progbits
	.sectionflags	@""
	.align	4
.nv.constant0._Z6matmulPiS_S_i:
	.zero		924


//--------------------- SYMBOLS --------------------------

	.type		.nv.reservedSmem.offset0,@object
	.size		.nv.reservedSmem.offset0,0x4
	.type		.nv.reservedSmem.cap,@object
	.size		.nv.reservedSmem.cap,0x4
